	.headerflags	@"EF_CUDA_TEXMODE_UNIFIED EF_CUDA_64BIT_ADDRESS EF_CUDA_SM86 EF_CUDA_VIRTUAL_SM(EF_CUDA_SM86)"
	.elftype	@"ET_EXEC"


//--------------------- .nv.info                  --------------------------
	.section	.nv.info,"",@"SHT_CUDA_INFO"
	.align	4


	//----- nvinfo : EIATTR_REGCOUNT
	.align		4
        /*0000*/ 	.byte	0x04, 0x2f
        /*0002*/ 	.short	(.L_1 - .L_0)
	.align		4
.L_0:
        /*0004*/ 	.word	index@(triton__0d1d2de)
        /*0008*/ 	.word	0x0000000a


	//----- nvinfo : EIATTR_MAX_STACK_SIZE
	.align		4
.L_1:
        /*000c*/ 	.byte	0x04, 0x23
        /*000e*/ 	.short	(.L_3 - .L_2)
	.align		4
.L_2:
        /*0010*/ 	.word	index@(triton__0d1d2de)
        /*0014*/ 	.word	0x00000000


	//----- nvinfo : EIATTR_MIN_STACK_SIZE
	.align		4
.L_3:
        /*0018*/ 	.byte	0x04, 0x12
        /*001a*/ 	.short	(.L_5 - .L_4)
	.align		4
.L_4:
        /*001c*/ 	.word	index@(triton__0d1d2de)
        /*0020*/ 	.word	0x00000000


	//----- nvinfo : EIATTR_FRAME_SIZE
	.align		4
.L_5:
        /*0024*/ 	.byte	0x04, 0x11
        /*0026*/ 	.short	(.L_7 - .L_6)
	.align		4
.L_6:
        /*0028*/ 	.word	index@(triton__0d1d2de)
        /*002c*/ 	.word	0x00000000
.L_7:


//--------------------- .nv.info.triton__0d1d2de  --------------------------
	.section	.nv.info.triton__0d1d2de,"",@"SHT_CUDA_INFO"
	.align	4


	//----- nvinfo : EIATTR_CUDA_API_VERSION
	.align		4
        /*0000*/ 	.byte	0x04, 0x37
        /*0002*/ 	.short	(.L_9 - .L_8)
.L_8:
        /*0004*/ 	.word	0x0000007b


	//----- nvinfo : EIATTR_SW2861232_WAR
	.align		4
.L_9:
        /*0008*/ 	.byte	0x01, 0x35
	.zero		2


	//----- nvinfo : EIATTR_PARAM_CBANK
	.align		4
        /*000c*/ 	.byte	0x04, 0x0a
        /*000e*/ 	.short	(.L_11 - .L_10)
	.align		4
.L_10:
        /*0010*/ 	.word	index@(.nv.constant0.triton__0d1d2de)
        /*0014*/ 	.short	0x0160
        /*0016*/ 	.short	0x0014


	//----- nvinfo : EIATTR_CBANK_PARAM_SIZE
	.align		4
.L_11:
        /*0018*/ 	.byte	0x03, 0x19
        /*001a*/ 	.short	0x0014


	//----- nvinfo : EIATTR_KPARAM_INFO
	.align		4
        /*001c*/ 	.byte	0x04, 0x17
        /*001e*/ 	.short	(.L_13 - .L_12)
.L_12:
        /*0020*/ 	.word	0x00000000
        /*0024*/ 	.short	0x0002
        /*0026*/ 	.short	0x0010
        /*0028*/ 	.byte	0x00, 0xf0, 0x11, 0x00


	//----- nvinfo : EIATTR_KPARAM_INFO
	.align		4
.L_13:
        /*002c*/ 	.byte	0x04, 0x17
        /*002e*/ 	.short	(.L_15 - .L_14)
.L_14:
        /*0030*/ 	.word	0x00000000
        /*0034*/ 	.short	0x0001
        /*0036*/ 	.short	0x0008
        /*0038*/ 	.byte	0x00, 0xf0, 0x21, 0x00


	//----- nvinfo : EIATTR_KPARAM_INFO
	.align		4
.L_15:
        /*003c*/ 	.byte	0x04, 0x17
        /*003e*/ 	.short	(.L_17 - .L_16)
.L_16:
        /*0040*/ 	.word	0x00000000
        /*0044*/ 	.short	0x0000
        /*0046*/ 	.short	0x0000
        /*0048*/ 	.byte	0x00, 0xf0, 0x21, 0x00


	//----- nvinfo : EIATTR_MAXREG_COUNT
	.align		4
.L_17:
        /*004c*/ 	.byte	0x03, 0x1b
        /*004e*/ 	.short	0x00ff


	//----- nvinfo : EIATTR_EXIT_INSTR_OFFSETS
	.align		4
        /*0050*/ 	.byte	0x04, 0x1c
        /*0052*/ 	.short	(.L_19 - .L_18)


	//   ....[0]....
.L_18:
        /*0054*/ 	.word	0x00000210


	//----- nvinfo : EIATTR_MAX_THREADS
	.align		4
.L_19:
        /*0058*/ 	.byte	0x04, 0x05
        /*005a*/ 	.short	(.L_21 - .L_20)
.L_20:
        /*005c*/ 	.word	0x00000080
        /*0060*/ 	.word	0x00000001
        /*0064*/ 	.word	0x00000001
.L_21:


//--------------------- .nv.rel.action            --------------------------
	.section	.nv.rel.action,"",@"SHT_CUDA_RELOCINFO"
	.align	8
	.sectionentsize	8
        /*0000*/ 	.byte	0x73, 0x00, 0x00, 0x00, 0x00, 0x00, 0x00, 0x00, 0x00, 0x00, 0x00, 0x11, 0x25, 0x00, 0x05, 0x36


//--------------------- .nv.constant0.triton__0d1d2de --------------------------
	.section	.nv.constant0.triton__0d1d2de,"a",@progbits
	.align	4
.nv.constant0.triton__0d1d2de:
	.zero		372


//--------------------- .text.triton__0d1d2de     --------------------------
	.section	.text.triton__0d1d2de,"ax",@progbits
	.sectioninfo	@"SHI_REGISTERS=10"
	.align	128
        .global         triton__0d1d2de
        .type           triton__0d1d2de,@function
        .size           triton__0d1d2de,(.L_x_1 - triton__0d1d2de)
        .other          triton__0d1d2de,@"STO_CUDA_ENTRY STV_DEFAULT"
triton__0d1d2de:
.text.triton__0d1d2de:
[----:B------:R-:W-:-:S02]  /*0000*/  IMAD.MOV.U32 R1, RZ, RZ, c[0x0][0x28] ;  /* 0x00000a00ff017624 */ /* 0x000fc400078e00ff */
[----:B------:R-:W0:Y:S01]  /*0010*/  S2R R0, SR_TID.X ;  /* 0x0000000000007919 */ /* 0x000e220000002100 */
[----:B------:R-:W-:Y:S01]  /*0020*/  IMAD.MOV.U32 R7, RZ, RZ, 0x2 ;  /* 0x00000002ff077424 */ /* 0x000fe200078e00ff */
[----:B------:R-:W-:Y:S02]  /*0030*/  ULDC.64 UR4, c[0x0][0x118] ;  /* 0x0000460000047ab9 */ /* 0x000fe40000000a00 */
[----:B------:R-:W1:Y:S01]  /*0040*/  S2R R3, SR_CTAID.X ;  /* 0x0000000000037919 */ /* 0x000e620000002500 */
[----:B0-----:R-:W-:-:S05]  /*0050*/  LOP3.LUT R0, R0, 0x7f, RZ, 0xc0, !PT ;  /* 0x0000007f00007812 */ /* 0x001fca00078ec0ff */
[----:B-1----:R-:W-:-:S05]  /*0060*/  IMAD R0, R3, 0x80, R0 ;  /* 0x0000008003007824 */ /* 0x002fca00078e0200 */
[----:B------:R-:W-:-:S04]  /*0070*/  SHF.R.S32.HI R3, RZ, 0x1f, R0 ;  /* 0x0000001fff037819 */ /* 0x000fc80000011400 */
[----:B------:R-:W-:-:S04]  /*0080*/  LEA.HI R3, R3, R0, RZ, 0xc ;  /* 0x0000000003037211 */ /* 0x000fc800078f60ff */
[----:B------:R-:W-:Y:S02]  /*0090*/  LOP3.LUT R5, R3, 0xf000, RZ, 0xc0, !PT ;  /* 0x0000f00003057812 */ /* 0x000fe400078ec0ff */
[----:B------:R-:W-:-:S03]  /*00a0*/  SHF.R.S32.HI R3, RZ, 0xc, R3 ;  /* 0x0000000cff037819 */ /* 0x000fc60000011403 */
[----:B------:R-:W-:-:S05]  /*00b0*/  IMAD.IADD R5, R0, 0x1, -R5 ;  /* 0x0000000100057824 */ /* 0x000fca00078e0a05 */
[----:B------:R-:W-:-:S04]  /*00c0*/  PRMT R2, R5, 0x9910, RZ ;  /* 0x0000991005027816 */ /* 0x000fc800000000ff */
[----:B------:R-:W-:-:S04]  /*00d0*/  SHF.R.S32.HI R2, RZ, 0xf, R2 ;  /* 0x0000000fff027819 */ /* 0x000fc80000011402 */
[----:B------:R-:W-:-:S04]  /*00e0*/  LOP3.LUT R2, R2, 0xffff, RZ, 0xc0, !PT ;  /* 0x0000ffff02027812 */ /* 0x000fc800078ec0ff */
[----:B------:R-:W-:-:S04]  /*00f0*/  LEA.HI R2, R2, R5, RZ, 0x18 ;  /* 0x0000000502027211 */ /* 0x000fc800078fc0ff */
[C---:B------:R-:W-:Y:S02]  /*0100*/  LOP3.LUT R4, R2.reuse, 0xff00, RZ, 0xc0, !PT ;  /* 0x0000ff0002047812 */ /* 0x040fe400078ec0ff */
[----:B------:R-:W-:-:S03]  /*0110*/  PRMT R2, R2, 0x9910, RZ ;  /* 0x0000991002027816 */ /* 0x000fc600000000ff */
[----:B------:R-:W-:Y:S01]  /*0120*/  IMAD.MOV R4, RZ, RZ, -R4 ;  /* 0x000000ffff047224 */ /* 0x000fe200078e0a04 */
[----:B------:R-:W-:-:S04]  /*0130*/  SHF.R.S32.HI R2, RZ, 0x8, R2 ;  /* 0x00000008ff027819 */ /* 0x000fc80000011402 */
[----:B------:R-:W-:-:S05]  /*0140*/  PRMT R4, R4, 0x7710, RZ ;  /* 0x0000771004047816 */ /* 0x000fca00000000ff */
[----:B------:R-:W-:-:S05]  /*0150*/  IMAD.IADD R5, R5, 0x1, R4 ;  /* 0x0000000105057824 */ /* 0x000fca00078e0204 */
[----:B------:R-:W-:Y:S02]  /*0160*/  PRMT R4, R5, 0x9910, RZ ;  /* 0x0000991005047816 */ /* 0x000fe400000000ff */
[----:B------:R-:W-:-:S03]  /*0170*/  PRMT R5, R2, 0x9910, RZ ;  /* 0x0000991002057816 */ /* 0x000fc600000000ff */
[----:B------:R-:W-:-:S04]  /*0180*/  IMAD.MOV.U32 R2, RZ, RZ, R4 ;  /* 0x000000ffff027224 */ /* 0x000fc800078e0004 */
[----:B------:R-:W-:-:S04]  /*0190*/  IMAD R2, R3, 0x100, R2 ;  /* 0x0000010003027824 */ /* 0x000fc800078e0202 */
[----:B------:R-:W-:-:S04]  /*01a0*/  IMAD R2, R5, 0x400, R2 ;  /* 0x0000040005027824 */ /* 0x000fc800078e0202 */
[----:B------:R-:W-:-:S06]  /*01b0*/  IMAD.WIDE R2, R2, R7, c[0x0][0x160] ;  /* 0x0000580002027625 */ /* 0x000fcc00078e0207 */
[----:B------:R-:W2:Y:S02]  /*01c0*/  LDG.E.U16 R2, [R2.64] ;  /* 0x0000000402027981 */ /* 0x000ea4000c1e1500 */
[----:B--2---:R-:W-:-:S05]  /*01d0*/  IMAD.U32 R4, R2, 0x10000, RZ ;  /* 0x0001000002047824 */ /* 0x004fca00078e00ff */
[----:B------:R-:W-:Y:S01]  /*01e0*/  F2FP.BF16.PACK_AB R3, RZ, R4 ;  /* 0x00000004ff03723e */ /* 0x000fe200000010ff */
[----:B------:R-:W-:-:S05]  /*01f0*/  IMAD.WIDE R4, R0, R7, c[0x0][0x168] ;  /* 0x00005a0000047625 */ /* 0x000fca00078e0207 */
[----:B------:R-:W-:Y:S01]  /*0200*/  STG.E.U16 [R4.64], R3 ;  /* 0x0000000304007986 */ /* 0x000fe2000c101504 */
[----:B------:R-:W-:Y:S05]  /*0210*/  EXIT ;  /* 0x000000000000794d */ /* 0x000fea0003800000 */
.L_x_0:
[----:B------:R-:W-:-:S00]  /*0220*/  BRA `(.L_x_0) ;  /* 0xfffffff000007947 */ /* 0x000fc0000383ffff */
[----:B------:R-:W-:-:S00]  /*0230*/  NOP ;  /* 0x0000000000007918 */ /* 0x000fc00000000000 */
        /* <DEDUP_REMOVED lines=12> */
.L_x_1:
